	.headerflags	@"EF_CUDA_TEXMODE_UNIFIED EF_CUDA_64BIT_ADDRESS EF_CUDA_ACCELERATORS EF_CUDA_SM90 EF_CUDA_VIRTUAL_SM(EF_CUDA_SM90)"
	.elftype	@"ET_EXEC"


//--------------------- .nv.info                  --------------------------
	.section	.nv.info,"",@"SHT_CUDA_INFO"
	.align	4


	//----- nvinfo : EIATTR_REGCOUNT
	.align		4
        /*0000*/ 	.byte	0x04, 0x2f
        /*0002*/ 	.short	(.L_3 - .L_2)
	.align		4
.L_2:
        /*0004*/ 	.word	index@(triton_poi_fused__native_batch_norm_legit_no_training_cat_relu_47)
        /*0008*/ 	.word	0x00000016


	//----- nvinfo : EIATTR_MIN_STACK_SIZE
	.align		4
.L_3:
        /*000c*/ 	.byte	0x04, 0x12
        /*000e*/ 	.short	(.L_5 - .L_4)
	.align		4
.L_4:
        /*0010*/ 	.word	index@(triton_poi_fused__native_batch_norm_legit_no_training_cat_relu_47)
        /*0014*/ 	.word	0x00000000


	//----- nvinfo : EIATTR_FRAME_SIZE
	.align		4
.L_5:
        /*0018*/ 	.byte	0x04, 0x11
        /*001a*/ 	.short	(.L_7 - .L_6)
	.align		4
.L_6:
        /*001c*/ 	.word	index@(triton_poi_fused__native_batch_norm_legit_no_training_cat_relu_47)
        /*0020*/ 	.word	0x00000000


	//----- nvinfo : EIATTR_MIN_STACK_SIZE
	.align		4
.L_7:
        /*0024*/ 	.byte	0x04, 0x12
        /*0026*/ 	.short	(.L_9 - .L_8)
	.align		4
.L_8:
        /*0028*/ 	.word	index@(triton_poi_fused__native_batch_norm_legit_no_training_cat_relu_47)
        /*002c*/ 	.word	0x00000000
.L_9:


//--------------------- .nv.info.triton_poi_fused__native_batch_norm_legit_no_training_cat_relu_47 --------------------------
	.section	.nv.info.triton_poi_fused__native_batch_norm_legit_no_training_cat_relu_47,"",@"SHT_CUDA_INFO"
	.sectionflags	@""
	.align	4


	//----- nvinfo : EIATTR_CUDA_API_VERSION
	.align		4
        /*0000*/ 	.byte	0x04, 0x37
        /*0002*/ 	.short	(.L_11 - .L_10)
.L_10:
        /*0004*/ 	.word	0x0000007c


	//----- nvinfo : EIATTR_KPARAM_INFO
	.align		4
.L_11:
        /*0008*/ 	.byte	0x04, 0x17
        /*000a*/ 	.short	(.L_13 - .L_12)
.L_12:
        /*000c*/ 	.word	0x00000000
        /*0010*/ 	.short	0x0008
        /*0012*/ 	.short	0x0040
        /*0014*/ 	.byte	0x00, 0xf0, 0x11, 0x00


	//----- nvinfo : EIATTR_KPARAM_INFO
	.align		4
.L_13:
        /*0018*/ 	.byte	0x04, 0x17
        /*001a*/ 	.short	(.L_15 - .L_14)
.L_14:
        /*001c*/ 	.word	0x00000000
        /*0020*/ 	.short	0x0007
        /*0022*/ 	.short	0x0038
        /*0024*/ 	.byte	0x00, 0xf4, 0x21, 0x00


	//----- nvinfo : EIATTR_KPARAM_INFO
	.align		4
.L_15:
        /*0028*/ 	.byte	0x04, 0x17
        /*002a*/ 	.short	(.L_17 - .L_16)
.L_16:
        /*002c*/ 	.word	0x00000000
        /*0030*/ 	.short	0x0006
        /*0032*/ 	.short	0x0030
        /*0034*/ 	.byte	0x00, 0xf4, 0x21, 0x00


	//----- nvinfo : EIATTR_KPARAM_INFO
	.align		4
.L_17:
        /*0038*/ 	.byte	0x04, 0x17
        /*003a*/ 	.short	(.L_19 - .L_18)
.L_18:
        /*003c*/ 	.word	0x00000000
        /*0040*/ 	.short	0x0005
        /*0042*/ 	.short	0x0028
        /*0044*/ 	.byte	0x00, 0xf4, 0x21, 0x00


	//----- nvinfo : EIATTR_KPARAM_INFO
	.align		4
.L_19:
        /*0048*/ 	.byte	0x04, 0x17
        /*004a*/ 	.short	(.L_21 - .L_20)
.L_20:
        /*004c*/ 	.word	0x00000000
        /*0050*/ 	.short	0x0004
        /*0052*/ 	.short	0x0020
        /*0054*/ 	.byte	0x00, 0xf4, 0x21, 0x00


	//----- nvinfo : EIATTR_KPARAM_INFO
	.align		4
.L_21:
        /*0058*/ 	.byte	0x04, 0x17
        /*005a*/ 	.short	(.L_23 - .L_22)
.L_22:
        /*005c*/ 	.word	0x00000000
        /*0060*/ 	.short	0x0003
        /*0062*/ 	.short	0x0018
        /*0064*/ 	.byte	0x00, 0xf4, 0x21, 0x00


	//----- nvinfo : EIATTR_KPARAM_INFO
	.align		4
.L_23:
        /*0068*/ 	.byte	0x04, 0x17
        /*006a*/ 	.short	(.L_25 - .L_24)
.L_24:
        /*006c*/ 	.word	0x00000000
        /*0070*/ 	.short	0x0002
        /*0072*/ 	.short	0x0010
        /*0074*/ 	.byte	0x00, 0xf4, 0x21, 0x00


	//----- nvinfo : EIATTR_KPARAM_INFO
	.align		4
.L_25:
        /*0078*/ 	.byte	0x04, 0x17
        /*007a*/ 	.short	(.L_27 - .L_26)
.L_26:
        /*007c*/ 	.word	0x00000000
        /*0080*/ 	.short	0x0001
        /*0082*/ 	.short	0x0008
        /*0084*/ 	.byte	0x00, 0xf4, 0x21, 0x00


	//----- nvinfo : EIATTR_KPARAM_INFO
	.align		4
.L_27:
        /*0088*/ 	.byte	0x04, 0x17
        /*008a*/ 	.short	(.L_29 - .L_28)
.L_28:
        /*008c*/ 	.word	0x00000000
        /*0090*/ 	.short	0x0000
        /*0092*/ 	.short	0x0000
        /*0094*/ 	.byte	0x00, 0xf4, 0x21, 0x00


	//----- nvinfo : EIATTR_SPARSE_MMA_MASK
	.align		4
.L_29:
        /*0098*/ 	.byte	0x03, 0x50
        /*009a*/ 	.short	0x0000


	//----- nvinfo : EIATTR_MAXREG_COUNT
	.align		4
        /*009c*/ 	.byte	0x03, 0x1b
        /*009e*/ 	.short	0x00ff


	//----- nvinfo : EIATTR_EXIT_INSTR_OFFSETS
	.align		4
        /*00a0*/ 	.byte	0x04, 0x1c
        /*00a2*/ 	.short	(.L_31 - .L_30)


	//   ....[0]....
.L_30:
        /*00a4*/ 	.word	0x00000540


	//----- nvinfo : EIATTR_REQNTID
	.align		4
.L_31:
        /*00a8*/ 	.byte	0x04, 0x10
        /*00aa*/ 	.short	(.L_33 - .L_32)
.L_32:
        /*00ac*/ 	.word	0x00000080
        /*00b0*/ 	.word	0x00000001
        /*00b4*/ 	.word	0x00000001


	//----- nvinfo : EIATTR_CBANK_PARAM_SIZE
	.align		4
.L_33:
        /*00b8*/ 	.byte	0x03, 0x19
        /*00ba*/ 	.short	0x0044


	//----- nvinfo : EIATTR_PARAM_CBANK
	.align		4
        /*00bc*/ 	.byte	0x04, 0x0a
        /*00be*/ 	.short	(.L_35 - .L_34)
	.align		4
.L_34:
        /*00c0*/ 	.word	index@(.nv.constant0.triton_poi_fused__native_batch_norm_legit_no_training_cat_relu_47)
        /*00c4*/ 	.short	0x0210
        /*00c6*/ 	.short	0x0044


	//----- nvinfo : EIATTR_SW_WAR
	.align		4
.L_35:
        /*00c8*/ 	.byte	0x04, 0x36
        /*00ca*/ 	.short	(.L_37 - .L_36)
.L_36:
        /*00cc*/ 	.word	0x00000008
.L_37:


//--------------------- .nv.callgraph             --------------------------
	.section	.nv.callgraph,"",@"SHT_CUDA_CALLGRAPH"
	.align	4
	.sectionentsize	8
	.align		4
        /*0000*/ 	.word	0x00000000
	.align		4
        /*0004*/ 	.word	0xffffffff
	.align		4
        /*0008*/ 	.word	0x00000000
	.align		4
        /*000c*/ 	.word	0xfffffffe
	.align		4
        /*0010*/ 	.word	0x00000000
	.align		4
        /*0014*/ 	.word	0xfffffffd
	.align		4
        /*0018*/ 	.word	0x00000000
	.align		4
        /*001c*/ 	.word	0xfffffffc


//--------------------- .nv.constant4             --------------------------
	.section	.nv.constant4,"a",@progbits
	.align	8
	.align		8
.nv.constant4:
        /*0000*/ 	.dword	_$_str
	.align		8
        /*0008*/ 	.dword	_$_str_$_2


//--------------------- .text.triton_poi_fused__native_batch_norm_legit_no_training_cat_relu_47 --------------------------
	.section	.text.triton_poi_fused__native_batch_norm_legit_no_training_cat_relu_47,"ax",@progbits
	.align	128
        .global         triton_poi_fused__native_batch_norm_legit_no_training_cat_relu_47
        .type           triton_poi_fused__native_batch_norm_legit_no_training_cat_relu_47,@function
        .size           triton_poi_fused__native_batch_norm_legit_no_training_cat_relu_47,(.L_x_1 - triton_poi_fused__native_batch_norm_legit_no_training_cat_relu_47)
        .other          triton_poi_fused__native_batch_norm_legit_no_training_cat_relu_47,@"STO_CUDA_ENTRY STV_DEFAULT"
triton_poi_fused__native_batch_norm_legit_no_training_cat_relu_47:
.text.triton_poi_fused__native_batch_norm_legit_no_training_cat_relu_47:
[----:B------:R-:W-:Y:S01]  /*0000*/  LDC R1, c[0x0][0x28] ;  /* 0x00000a00ff017b82 */ /* 0x000fe20000000800 */
[----:B------:R-:W1:Y:S07]  /*0010*/  S2R R0, SR_TID.X ;  /* 0x0000000000007919 */ /* 0x000e6e0000002100 */
[----:B------:R-:W2:Y:S01]  /*0020*/  LDC.64 R8, c[0x0][0x228] ;  /* 0x00008a00ff087b82 */ /* 0x000ea20000000a00 */
[----:B------:R-:W-:Y:S01]  /*0030*/  IMAD.MOV.U32 R4, RZ, RZ, RZ ;  /* 0x000000ffff047224 */ /* 0x000fe200078e00ff */
[----:B------:R-:W-:Y:S01]  /*0040*/  ULDC.64 UR4, c[0x0][0x208] ;  /* 0x0000820000047ab9 */ /* 0x000fe20000000a00 */
[----:B------:R-:W3:Y:S01]  /*0050*/  S2R R3, SR_CTAID.X ;  /* 0x0000000000037919 */ /* 0x000ee20000002500 */
[----:B------:R-:W-:-:S04]  /*0060*/  ULDC.64 UR6, c[0x0][0x218] ;  /* 0x0000860000067ab9 */ /* 0x000fc80000000a00 */
[----:B------:R-:W4:Y:S01]  /*0070*/  LDC.64 R14, c[0x0][0x230] ;  /* 0x00008c00ff0e7b82 */ /* 0x000f220000000a00 */
[----:B-1----:R-:W-:-:S05]  /*0080*/  IMAD.SHL.U32 R0, R0, 0x2, RZ ;  /* 0x0000000200007824 */ /* 0x002fca00078e00ff */
[----:B------:R-:W-:-:S05]  /*0090*/  LOP3.LUT R0, R0, 0xfe, RZ, 0xc0, !PT ;  /* 0x000000fe00007812 */ /* 0x000fca00078ec0ff */
[----:B---3--:R-:W-:-:S05]  /*00a0*/  IMAD R3, R3, 0x100, R0 ;  /* 0x0000010003037824 */ /* 0x008fca00078e0200 */
[----:B------:R-:W-:-:S04]  /*00b0*/  SHF.R.S32.HI R2, RZ, 0x1f, R3 ;  /* 0x0000001fff027819 */ /* 0x000fc80000011403 */
[----:B------:R-:W-:-:S04]  /*00c0*/  LEA.HI R6, R2, R3, RZ, 0x4 ;  /* 0x0000000302067211 */ /* 0x000fc800078f20ff */
[----:B------:R-:W-:-:S05]  /*00d0*/  SHF.R.S32.HI R5, RZ, 0x4, R6 ;  /* 0x00000004ff057819 */ /* 0x000fca0000011406 */
[----:B------:R-:W-:-:S05]  /*00e0*/  IMAD.HI R0, R5, -0x77777777, R4 ;  /* 0x8888888905007827 */ /* 0x000fca00078e0204 */
[----:B------:R-:W-:-:S04]  /*00f0*/  SHF.R.U32.HI R7, RZ, 0x1f, R0 ;  /* 0x0000001fff077819 */ /* 0x000fc80000011600 */
[----:B------:R-:W-:-:S05]  /*0100*/  LEA.HI.SX32 R7, R0, R7, 0x17 ;  /* 0x0000000700077211 */ /* 0x000fca00078fbaff */
[----:B------:R-:W-:Y:S02]  /*0110*/  IMAD R0, R7, -0x3c0, R5 ;  /* 0xfffffc4007007824 */ /* 0x000fe400078e0205 */
[----:B------:R-:W-:Y:S01]  /*0120*/  IMAD.MOV.U32 R2, RZ, RZ, RZ ;  /* 0x000000ffff027224 */ /* 0x000fe200078e00ff */
[----:B------:R-:W1:Y:S01]  /*0130*/  LDC.64 R4, c[0x0][0x210] ;  /* 0x00008400ff047b82 */ /* 0x000e620000000a00 */
[----:B--2---:R-:W-:-:S06]  /*0140*/  IMAD.WIDE R8, R0, 0x4, R8 ;  /* 0x0000000400087825 */ /* 0x004fcc00078e0208 */
[----:B------:R2:W3:Y:S01]  /*0150*/  LDG.E.EL R8, desc[UR4][R8.64] ;  /* 0x0000000408087981 */ /* 0x0004e2000c2e1900 */
[----:B------:R-:W-:Y:S01]  /*0160*/  IMAD.HI R7, R3, -0x77777777, R2 ;  /* 0x8888888903077827 */ /* 0x000fe200078e0202 */
[----:B------:R-:W-:-:S03]  /*0170*/  LOP3.LUT R2, R6, 0xfffffff0, RZ, 0xc0, !PT ;  /* 0xfffffff006027812 */ /* 0x000fc600078ec0ff */
[----:B------:R-:W-:Y:S01]  /*0180*/  IMAD.SHL.U32 R11, R0, 0x10, RZ ;  /* 0x00000010000b7824 */ /* 0x000fe200078e00ff */
[----:B------:R-:W-:Y:S01]  /*0190*/  SHF.R.U32.HI R10, RZ, 0x1f, R7 ;  /* 0x0000001fff0a7819 */ /* 0x000fe20000011607 */
[----:B------:R-:W-:-:S03]  /*01a0*/  IMAD.IADD R2, R3, 0x1, -R2 ;  /* 0x0000000103027824 */ /* 0x000fc600078e0a02 */
[----:B------:R-:W-:Y:S02]  /*01b0*/  LEA.HI.SX32 R7, R7, R10, 0x13 ;  /* 0x0000000a07077211 */ /* 0x000fe400078f9aff */
[----:B------:R-:W-:-:S03]  /*01c0*/  SHF.R.S32.HI R12, RZ, 0x1f, R2 ;  /* 0x0000001fff0c7819 */ /* 0x000fc60000011402 */
[C---:B------:R-:W-:Y:S02]  /*01d0*/  IMAD.SHL.U32 R10, R7.reuse, 0x200, RZ ;  /* 0x00000200070a7824 */ /* 0x040fe400078e00ff */
[----:B------:R-:W-:-:S03]  /*01e0*/  IMAD R6, R7, -0x3c00, R3 ;  /* 0xffffc40007067824 */ /* 0x000fc600078e0203 */
[----:B------:R-:W-:Y:S01]  /*01f0*/  IADD3 R19, P0, P1, R11, R2, R10 ;  /* 0x000000020b137210 */ /* 0x000fe2000791e00a */
[----:B------:R-:W-:Y:S01]  /*0200*/  IMAD R17, R7, 0x3a00, R6 ;  /* 0x00003a0007117824 */ /* 0x000fe200078e0206 */
[----:B--2---:R-:W-:Y:S02]  /*0210*/  SHF.R.S32.HI R9, RZ, 0x1f, R10 ;  /* 0x0000001fff097819 */ /* 0x004fe4000001140a */
[----:B------:R-:W-:Y:S01]  /*0220*/  SHF.R.S32.HI R2, RZ, 0x1f, R11 ;  /* 0x0000001fff027819 */ /* 0x000fe2000001140b */
[----:B-1----:R-:W-:Y:S01]  /*0230*/  IMAD.WIDE R16, R17, 0x4, R4 ;  /* 0x0000000411107825 */ /* 0x002fe200078e0204 */
[----:B------:R-:W1:Y:S01]  /*0240*/  LDC.64 R10, c[0x0][0x220] ;  /* 0x00008800ff0a7b82 */ /* 0x000e620000000a00 */
[----:B------:R-:W-:Y:S02]  /*0250*/  LEA R18, P2, R19, UR6, 0x2 ;  /* 0x0000000613127c11 */ /* 0x000fe4000f8410ff */
[----:B------:R-:W-:Y:S02]  /*0260*/  CS2R R4, SRZ ;  /* 0x0000000000047805 */ /* 0x000fe4000001ff00 */
[----:B------:R-:W-:-:S02]  /*0270*/  IADD3.X R2, R2, R12, R9, P0, P1 ;  /* 0x0000000c02027210 */ /* 0x000fc400007e2409 */
[C---:B------:R-:W-:Y:S02]  /*0280*/  ISETP.GE.AND P1, PT, R0.reuse, 0x3a0, PT ;  /* 0x000003a00000780c */ /* 0x040fe40003f26270 */
[----:B------:R-:W-:Y:S01]  /*0290*/  ISETP.GT.AND P0, PT, R0, 0x39f, PT ;  /* 0x0000039f0000780c */ /* 0x000fe20003f04270 */
[----:B------:R-:W2:Y:S01]  /*02a0*/  LDC.64 R12, c[0x0][0x238] ;  /* 0x00008e00ff0c7b82 */ /* 0x000ea20000000a00 */
[----:B------:R-:W-:Y:S02]  /*02b0*/  CS2R R6, SRZ ;  /* 0x0000000000067805 */ /* 0x000fe4000001ff00 */
[----:B------:R-:W-:-:S07]  /*02c0*/  LEA.HI.X R19, R19, UR7, R2, 0x2, P2 ;  /* 0x0000000713137c11 */ /* 0x000fce00090f1402 */
[----:B------:R-:W5:Y:S04]  /*02d0*/  @!P1 LDG.E.64 R4, desc[UR4][R16.64] ;  /* 0x0000000410049981 */ /* 0x000f68000c1e1b00 */
[----:B------:R-:W5:Y:S01]  /*02e0*/  @P0 LDG.E.64 R6, desc[UR4][R18.64+-0xe800] ;  /* 0xff18000412060981 */ /* 0x000f62000c1e1b00 */
[----:B-1----:R-:W-:-:S05]  /*02f0*/  IMAD.WIDE R10, R0, 0x4, R10 ;  /* 0x00000004000a7825 */ /* 0x002fca00078e020a */
[----:B------:R1:W5:Y:S01]  /*0300*/  LDG.E.EL R2, desc[UR4][R10.64] ;  /* 0x000000040a027981 */ /* 0x000362000c2e1900 */
[----:B----4-:R-:W-:-:S04]  /*0310*/  IMAD.WIDE R14, R0, 0x4, R14 ;  /* 0x00000004000e7825 */ /* 0x010fc800078e020e */
[----:B--2---:R-:W-:Y:S02]  /*0320*/  IMAD.WIDE R12, R0, 0x4, R12 ;  /* 0x00000004000c7825 */ /* 0x004fe400078e020c */
[----:B------:R2:W4:Y:S01]  /*0330*/  LDG.E.EL R14, desc[UR4][R14.64] ;  /* 0x000000040e0e7981 */ /* 0x000522000c2e1900 */
[----:B-1----:R-:W1:Y:S03]  /*0340*/  LDC.64 R10, c[0x0][0x240] ;  /* 0x00009000ff0a7b82 */ /* 0x002e660000000a00 */
[----:B------:R-:W4:Y:S01]  /*0350*/  LDG.E.EL R13, desc[UR4][R12.64] ;  /* 0x000000040c0d7981 */ /* 0x000f22000c2e1900 */
[----:B-1----:R-:W-:-:S04]  /*0360*/  IMAD.WIDE R10, R3, 0x4, R10 ;  /* 0x00000004030a7825 */ /* 0x002fc800078e020a */
[----:B---3--:R-:W-:Y:S01]  /*0370*/  FADD R0, R8, 9.9999997473787516356e-06 ;  /* 0x3727c5ac08007421 */ /* 0x008fe20000000000 */
[----:B------:R-:W-:-:S03]  /*0380*/  IMAD.MOV.U32 R8, RZ, RZ, 0x3e800000 ;  /* 0x3e800000ff087424 */ /* 0x000fc600078e00ff */
[----:B------:R-:W1:Y:S02]  /*0390*/  MUFU.SQRT R16, R0 ;  /* 0x0000000000107308 */ /* 0x000e640000002000 */
[C---:B-1----:R-:W-:Y:S02]  /*03a0*/  FSETP.GT.AND P2, PT, R16.reuse, 8.50705917302346158658e+37, PT ;  /* 0x7e8000001000780b */ /* 0x042fe40003f44000 */
[----:B------:R-:W-:Y:S02]  /*03b0*/  FSETP.GEU.AND P3, PT, R16, 1.175494350822287508e-38, PT ;  /* 0x008000001000780b */ /* 0x000fe40003f6e000 */
[----:B--2---:R-:W-:Y:S02]  /*03c0*/  FSEL R15, R8, 1, P2 ;  /* 0x3f800000080f7808 */ /* 0x004fe40001000000 */
[----:B------:R-:W1:Y:S07]  /*03d0*/  LDC.64 R8, c[0x0][0x248] ;  /* 0x00009200ff087b82 */ /* 0x000e6e0000000a00 */
[----:B------:R-:W-:-:S02]  /*03e0*/  @P2 FMUL R16, R16, 0.25 ;  /* 0x3e80000010102820 */ /* 0x000fc40000400000 */
[----:B------:R-:W-:Y:S02]  /*03f0*/  @!P3 FMUL R15, R15, 16777216 ;  /* 0x4b8000000f0fb820 */ /* 0x000fe40000400000 */
[----:B------:R-:W-:-:S06]  /*0400*/  @!P3 FMUL R16, R16, 16777216 ;  /* 0x4b8000001010b820 */ /* 0x000fcc0000400000 */
[----:B------:R-:W2:Y:S01]  /*0410*/  MUFU.RCP R16, R16 ;  /* 0x0000001000107308 */ /* 0x000ea20000001000 */
[----:B-----5:R-:W-:Y:S02]  /*0420*/  SEL R4, R4, RZ, !P1 ;  /* 0x000000ff04047207 */ /* 0x020fe40004800000 */
[----:B------:R-:W-:Y:S02]  /*0430*/  SEL R5, R5, RZ, !P1 ;  /* 0x000000ff05057207 */ /* 0x000fe40004800000 */
[----:B------:R-:W-:Y:S01]  /*0440*/  @P1 SEL R4, R6, RZ, P0 ;  /* 0x000000ff06041207 */ /* 0x000fe20000000000 */
[----:B-1----:R-:W-:Y:S01]  /*0450*/  IMAD.WIDE R8, R3, 0x4, R8 ;  /* 0x0000000403087825 */ /* 0x002fe200078e0208 */
[----:B------:R-:W-:-:S03]  /*0460*/  @P1 SEL R5, R7, RZ, P0 ;  /* 0x000000ff07051207 */ /* 0x000fc60000000000 */
[C---:B------:R-:W-:Y:S02]  /*0470*/  FADD R0, -R2.reuse, R4 ;  /* 0x0000000402007221 */ /* 0x040fe40000000100 */
[----:B------:R-:W-:Y:S01]  /*0480*/  FADD R2, -R2, R5 ;  /* 0x0000000502027221 */ /* 0x000fe20000000100 */
[----:B--2---:R-:W-:Y:S01]  /*0490*/  FMUL R15, R16, R15 ;  /* 0x0000000f100f7220 */ /* 0x004fe20000400000 */
[----:B------:R-:W-:Y:S03]  /*04a0*/  STG.E.64 desc[UR4][R10.64], R4 ;  /* 0x000000040a007986 */ /* 0x000fe6000c101b04 */
[-C--:B------:R-:W-:Y:S01]  /*04b0*/  FMUL R0, R0, R15.reuse ;  /* 0x0000000f00007220 */ /* 0x080fe20000400000 */
[----:B------:R-:W-:-:S03]  /*04c0*/  FMUL R2, R2, R15 ;  /* 0x0000000f02027220 */ /* 0x000fc60000400000 */
[C-C-:B----4-:R-:W-:Y:S01]  /*04d0*/  FFMA R0, R14.reuse, R0, R13.reuse ;  /* 0x000000000e007223 */ /* 0x150fe2000000000d */
[----:B------:R-:W-:-:S04]  /*04e0*/  FFMA R2, R14, R2, R13 ;  /* 0x000000020e027223 */ /* 0x000fc8000000000d */
[----:B------:R-:W-:Y:S02]  /*04f0*/  FSETP.GEU.AND P0, PT, R0, RZ, PT ;  /* 0x000000ff0000720b */ /* 0x000fe40003f0e000 */
[----:B------:R-:W-:Y:S02]  /*0500*/  FSETP.GEU.AND P1, PT, R2, RZ, PT ;  /* 0x000000ff0200720b */ /* 0x000fe40003f2e000 */
[----:B------:R-:W-:Y:S02]  /*0510*/  FSEL R6, R0, RZ, P0 ;  /* 0x000000ff00067208 */ /* 0x000fe40000000000 */
[----:B------:R-:W-:-:S05]  /*0520*/  FSEL R7, R2, RZ, P1 ;  /* 0x000000ff02077208 */ /* 0x000fca0000800000 */
[----:B------:R-:W-:Y:S01]  /*0530*/  STG.E.64 desc[UR4][R8.64], R6 ;  /* 0x0000000608007986 */ /* 0x000fe2000c101b04 */
[----:B------:R-:W-:Y:S05]  /*0540*/  EXIT ;  /* 0x000000000000794d */ /* 0x000fea0003800000 */
.L_x_0:
[----:B------:R-:W-:-:S00]  /*0550*/  BRA `(.L_x_0) ;  /* 0xfffffffc00fc7947 */ /* 0x000fc0000383ffff */
[----:B------:R-:W-:-:S00]  /*0560*/  NOP ;  /* 0x0000000000007918 */ /* 0x000fc00000000000 */
        /* <DEDUP_REMOVED lines=9> */
.L_x_1:


//--------------------- .nv.global.init           --------------------------
	.section	.nv.global.init,"aw",@progbits
.nv.global.init:
	.type		_$_str,@object
	.size		_$_str,(_$_str_$_2 - _$_str)
_$_str:
        /*0000*/ 	.byte	0x5f, 0x5f, 0x43, 0x55, 0x44, 0x41, 0x5f, 0x46, 0x54, 0x5a, 0x00
	.type		_$_str_$_2,@object
	.size		_$_str_$_2,(.L_1 - _$_str_$_2)
_$_str_$_2:
        /*000b*/ 	.byte	0x5f, 0x5f, 0x43, 0x55, 0x44, 0x41, 0x5f, 0x50, 0x52, 0x45, 0x43, 0x5f, 0x53, 0x51, 0x52, 0x54
        /*001b*/ 	.byte	0x00
.L_1:


//--------------------- .nv.constant0.triton_poi_fused__native_batch_norm_legit_no_training_cat_relu_47 --------------------------
	.section	.nv.constant0.triton_poi_fused__native_batch_norm_legit_no_training_cat_relu_47,"a",@progbits
	.sectionflags	@""
	.align	4
.nv.constant0.triton_poi_fused__native_batch_norm_legit_no_training_cat_relu_47:
	.zero		596
